//
// Generated by NVIDIA NVVM Compiler
//
// Compiler Build ID: CL-36424714
// Cuda compilation tools, release 13.0, V13.0.88
// Based on NVVM 20.0.0
//

.version 9.0
.target sm_100
.address_size 64

	// .globl	_Z15MatrixMulKernelPfS_S_i
// _ZZ15MatrixMulKernelPfS_S_iE3Mds has been demoted
// _ZZ15MatrixMulKernelPfS_S_iE3Nds has been demoted

.visible .entry _Z15MatrixMulKernelPfS_S_i(
	.param .u64 .ptr .align 1 _Z15MatrixMulKernelPfS_S_i_param_0,
	.param .u64 .ptr .align 1 _Z15MatrixMulKernelPfS_S_i_param_1,
	.param .u64 .ptr .align 1 _Z15MatrixMulKernelPfS_S_i_param_2,
	.param .u32 _Z15MatrixMulKernelPfS_S_i_param_3
)
{
	.reg .pred 	%p<3>;
	.reg .b32 	%r<37>;
	.reg .b32 	%f<105>;
	.reg .b64 	%rd<13>;
	// demoted variable
	.shared .align 4 .b8 _ZZ15MatrixMulKernelPfS_S_iE3Mds[4096];
	// demoted variable
	.shared .align 4 .b8 _ZZ15MatrixMulKernelPfS_S_iE3Nds[4096];
	ld.param.u64 	%rd3, [_Z15MatrixMulKernelPfS_S_i_param_0];
	ld.param.u64 	%rd4, [_Z15MatrixMulKernelPfS_S_i_param_1];
	ld.param.u64 	%rd5, [_Z15MatrixMulKernelPfS_S_i_param_2];
	ld.param.u32 	%r19, [_Z15MatrixMulKernelPfS_S_i_param_3];
	mov.u32 	%r20, %ctaid.x;
	mov.u32 	%r21, %ctaid.y;
	mov.u32 	%r1, %tid.y;
	mov.u32 	%r2, %tid.x;
	shl.b32 	%r22, %r21, 5;
	add.s32 	%r3, %r22, %r1;
	shl.b32 	%r4, %r20, 5;
	setp.lt.s32 	%p1, %r19, 32;
	mov.f32 	%f104, 0f00000000;
	@%p1 bra 	$L__BB0_3;
	shl.b32 	%r23, %r1, 7;
	mov.u32 	%r24, _ZZ15MatrixMulKernelPfS_S_iE3Mds;
	add.s32 	%r5, %r24, %r23;
	shl.b32 	%r25, %r2, 2;
	add.s32 	%r6, %r5, %r25;
	mov.u32 	%r26, _ZZ15MatrixMulKernelPfS_S_iE3Nds;
	add.s32 	%r8, %r26, %r25;
	add.s32 	%r7, %r8, %r23;
	shr.s32 	%r27, %r19, 31;
	shr.u32 	%r28, %r27, 27;
	add.s32 	%r29, %r19, %r28;
	shr.s32 	%r30, %r29, 5;
	neg.s32 	%r36, %r30;
	mad.lo.s32 	%r35, %r19, %r3, %r2;
	mad.lo.s32 	%r31, %r1, %r19, %r2;
	add.s32 	%r34, %r31, %r4;
	shl.b32 	%r12, %r19, 5;
	cvta.to.global.u64 	%rd1, %rd3;
	cvta.to.global.u64 	%rd2, %rd4;
	mov.f32 	%f104, 0f00000000;
$L__BB0_2:
	mul.wide.s32 	%rd6, %r35, 4;
	add.s64 	%rd7, %rd1, %rd6;
	ld.global.f32 	%f6, [%rd7];
	st.shared.f32 	[%r6], %f6;
	mul.wide.u32 	%rd8, %r34, 4;
	add.s64 	%rd9, %rd2, %rd8;
	ld.global.f32 	%f7, [%rd9];
	st.shared.f32 	[%r7], %f7;
	bar.sync 	0;
	ld.shared.f32 	%f8, [%r5];
	ld.shared.f32 	%f9, [%r8];
	fma.rn.f32 	%f10, %f8, %f9, %f104;
	ld.shared.f32 	%f11, [%r5+4];
	ld.shared.f32 	%f12, [%r8+128];
	fma.rn.f32 	%f13, %f11, %f12, %f10;
	ld.shared.f32 	%f14, [%r5+8];
	ld.shared.f32 	%f15, [%r8+256];
	fma.rn.f32 	%f16, %f14, %f15, %f13;
	ld.shared.f32 	%f17, [%r5+12];
	ld.shared.f32 	%f18, [%r8+384];
	fma.rn.f32 	%f19, %f17, %f18, %f16;
	ld.shared.f32 	%f20, [%r5+16];
	ld.shared.f32 	%f21, [%r8+512];
	fma.rn.f32 	%f22, %f20, %f21, %f19;
	ld.shared.f32 	%f23, [%r5+20];
	ld.shared.f32 	%f24, [%r8+640];
	fma.rn.f32 	%f25, %f23, %f24, %f22;
	ld.shared.f32 	%f26, [%r5+24];
	ld.shared.f32 	%f27, [%r8+768];
	fma.rn.f32 	%f28, %f26, %f27, %f25;
	ld.shared.f32 	%f29, [%r5+28];
	ld.shared.f32 	%f30, [%r8+896];
	fma.rn.f32 	%f31, %f29, %f30, %f28;
	ld.shared.f32 	%f32, [%r5+32];
	ld.shared.f32 	%f33, [%r8+1024];
	fma.rn.f32 	%f34, %f32, %f33, %f31;
	ld.shared.f32 	%f35, [%r5+36];
	ld.shared.f32 	%f36, [%r8+1152];
	fma.rn.f32 	%f37, %f35, %f36, %f34;
	ld.shared.f32 	%f38, [%r5+40];
	ld.shared.f32 	%f39, [%r8+1280];
	fma.rn.f32 	%f40, %f38, %f39, %f37;
	ld.shared.f32 	%f41, [%r5+44];
	ld.shared.f32 	%f42, [%r8+1408];
	fma.rn.f32 	%f43, %f41, %f42, %f40;
	ld.shared.f32 	%f44, [%r5+48];
	ld.shared.f32 	%f45, [%r8+1536];
	fma.rn.f32 	%f46, %f44, %f45, %f43;
	ld.shared.f32 	%f47, [%r5+52];
	ld.shared.f32 	%f48, [%r8+1664];
	fma.rn.f32 	%f49, %f47, %f48, %f46;
	ld.shared.f32 	%f50, [%r5+56];
	ld.shared.f32 	%f51, [%r8+1792];
	fma.rn.f32 	%f52, %f50, %f51, %f49;
	ld.shared.f32 	%f53, [%r5+60];
	ld.shared.f32 	%f54, [%r8+1920];
	fma.rn.f32 	%f55, %f53, %f54, %f52;
	ld.shared.f32 	%f56, [%r5+64];
	ld.shared.f32 	%f57, [%r8+2048];
	fma.rn.f32 	%f58, %f56, %f57, %f55;
	ld.shared.f32 	%f59, [%r5+68];
	ld.shared.f32 	%f60, [%r8+2176];
	fma.rn.f32 	%f61, %f59, %f60, %f58;
	ld.shared.f32 	%f62, [%r5+72];
	ld.shared.f32 	%f63, [%r8+2304];
	fma.rn.f32 	%f64, %f62, %f63, %f61;
	ld.shared.f32 	%f65, [%r5+76];
	ld.shared.f32 	%f66, [%r8+2432];
	fma.rn.f32 	%f67, %f65, %f66, %f64;
	ld.shared.f32 	%f68, [%r5+80];
	ld.shared.f32 	%f69, [%r8+2560];
	fma.rn.f32 	%f70, %f68, %f69, %f67;
	ld.shared.f32 	%f71, [%r5+84];
	ld.shared.f32 	%f72, [%r8+2688];
	fma.rn.f32 	%f73, %f71, %f72, %f70;
	ld.shared.f32 	%f74, [%r5+88];
	ld.shared.f32 	%f75, [%r8+2816];
	fma.rn.f32 	%f76, %f74, %f75, %f73;
	ld.shared.f32 	%f77, [%r5+92];
	ld.shared.f32 	%f78, [%r8+2944];
	fma.rn.f32 	%f79, %f77, %f78, %f76;
	ld.shared.f32 	%f80, [%r5+96];
	ld.shared.f32 	%f81, [%r8+3072];
	fma.rn.f32 	%f82, %f80, %f81, %f79;
	ld.shared.f32 	%f83, [%r5+100];
	ld.shared.f32 	%f84, [%r8+3200];
	fma.rn.f32 	%f85, %f83, %f84, %f82;
	ld.shared.f32 	%f86, [%r5+104];
	ld.shared.f32 	%f87, [%r8+3328];
	fma.rn.f32 	%f88, %f86, %f87, %f85;
	ld.shared.f32 	%f89, [%r5+108];
	ld.shared.f32 	%f90, [%r8+3456];
	fma.rn.f32 	%f91, %f89, %f90, %f88;
	ld.shared.f32 	%f92, [%r5+112];
	ld.shared.f32 	%f93, [%r8+3584];
	fma.rn.f32 	%f94, %f92, %f93, %f91;
	ld.shared.f32 	%f95, [%r5+116];
	ld.shared.f32 	%f96, [%r8+3712];
	fma.rn.f32 	%f97, %f95, %f96, %f94;
	ld.shared.f32 	%f98, [%r5+120];
	ld.shared.f32 	%f99, [%r8+3840];
	fma.rn.f32 	%f100, %f98, %f99, %f97;
	ld.shared.f32 	%f101, [%r5+124];
	ld.shared.f32 	%f102, [%r8+3968];
	fma.rn.f32 	%f104, %f101, %f102, %f100;
	bar.sync 	0;
	add.s32 	%r36, %r36, 1;
	setp.ne.s32 	%p2, %r36, 0;
	add.s32 	%r35, %r35, 32;
	add.s32 	%r34, %r34, %r12;
	@%p2 bra 	$L__BB0_2;
$L__BB0_3:
	cvta.to.global.u64 	%rd10, %rd5;
	add.s32 	%r32, %r4, %r2;
	mad.lo.s32 	%r33, %r19, %r3, %r32;
	mul.wide.s32 	%rd11, %r33, 4;
	add.s64 	%rd12, %rd10, %rd11;
	st.global.f32 	[%rd12], %f104;
	ret;

}


// ===== COMPILED SASS (sm_100) =====

	.target	sm_100

	.elftype	@"ET_EXEC"


//--------------------- .note.nv.tkinfo           --------------------------
	.section	.note.nv.tkinfo,"",@"SHT_NOTE"
	.sectionflags	@"SHF_NOTE_NV_TKINFO"
	.tkinfo
        /*0018*/ 	.word	0x00000002
        /*0030*/ 	.string	""
        /*0030*/ 	.string	"ptxas"
        /*0030*/ 	.string	"Cuda compilation tools, release 13.0, V13.0.88"
        /*0030*/ 	.string	"Build cuda_13.0.r13.0/compiler.36424714_0"
        /*0030*/ 	.string	"-arch sm_100 -m 64 "



//--------------------- .note.nv.cuinfo           --------------------------
	.section	.note.nv.cuinfo,"",@"SHT_NOTE"
	.sectionflags	@"SHF_NOTE_NV_CUINFO"
        /*0018*/ 	.short	0x0002
        /*001a*/ 	.short	0x0064
        /*001c*/ 	.short	0x0082
	.zero		2


//--------------------- .nv.info                  --------------------------
	.section	.nv.info,"",@"SHT_CUDA_INFO"
	.align	4


	//----- nvinfo : EIATTR_REGCOUNT
	.align		4
        /*0000*/ 	.byte	0x04, 0x2f
        /*0002*/ 	.short	(.L_1 - .L_0)
	.align		4
.L_0:
        /*0004*/ 	.word	index@(_Z15MatrixMulKernelPfS_S_i)
        /*0008*/ 	.word	0x00000020


	//----- nvinfo : EIATTR_FRAME_SIZE
	.align		4
.L_1:
        /*000c*/ 	.byte	0x04, 0x11
        /*000e*/ 	.short	(.L_3 - .L_2)
	.align		4
.L_2:
        /*0010*/ 	.word	index@(_Z15MatrixMulKernelPfS_S_i)
        /*0014*/ 	.word	0x00000000


	//----- nvinfo : EIATTR_MIN_STACK_SIZE
	.align		4
.L_3:
        /*0018*/ 	.byte	0x04, 0x12
        /*001a*/ 	.short	(.L_5 - .L_4)
	.align		4
.L_4:
        /*001c*/ 	.word	index@(_Z15MatrixMulKernelPfS_S_i)
        /*0020*/ 	.word	0x00000000
.L_5:


//--------------------- .nv.compat                --------------------------
	.section	.nv.compat,"",@"SHT_CUDA_COMPAT_INFO"
	.align	4
        /*0000*/ 	.byte	0x02, 0x09, 0x00, 0x00, 0x02, 0x02, 0x01, 0x00, 0x02, 0x05, 0x05, 0x00, 0x03, 0x07, 0x01, 0x01
        /*0010*/ 	.byte	0x02, 0x03, 0x00, 0x00, 0x02, 0x06, 0x01, 0x00, 0x04, 0x0b, 0x08, 0x00, 0x09, 0x00, 0x00, 0x00
        /*0020*/ 	.byte	0x00, 0x00, 0x00, 0x00


//--------------------- .nv.info._Z15MatrixMulKernelPfS_S_i --------------------------
	.section	.nv.info._Z15MatrixMulKernelPfS_S_i,"",@"SHT_CUDA_INFO"
	.sectionflags	@""
	.align	4


	//----- nvinfo : EIATTR_CUDA_API_VERSION
	.align		4
        /*0000*/ 	.byte	0x04, 0x37
        /*0002*/ 	.short	(.L_7 - .L_6)
.L_6:
        /*0004*/ 	.word	0x00000082


	//----- nvinfo : EIATTR_KPARAM_INFO
	.align		4
.L_7:
        /*0008*/ 	.byte	0x04, 0x17
        /*000a*/ 	.short	(.L_9 - .L_8)
.L_8:
        /*000c*/ 	.word	0x00000000
        /*0010*/ 	.short	0x0003
        /*0012*/ 	.short	0x0018
        /*0014*/ 	.byte	0x00, 0xf0, 0x11, 0x00


	//----- nvinfo : EIATTR_KPARAM_INFO
	.align		4
.L_9:
        /*0018*/ 	.byte	0x04, 0x17
        /*001a*/ 	.short	(.L_11 - .L_10)
.L_10:
        /*001c*/ 	.word	0x00000000
        /*0020*/ 	.short	0x0002
        /*0022*/ 	.short	0x0010
        /*0024*/ 	.byte	0x00, 0xf5, 0x21, 0x00


	//----- nvinfo : EIATTR_KPARAM_INFO
	.align		4
.L_11:
        /*0028*/ 	.byte	0x04, 0x17
        /*002a*/ 	.short	(.L_13 - .L_12)
.L_12:
        /*002c*/ 	.word	0x00000000
        /*0030*/ 	.short	0x0001
        /*0032*/ 	.short	0x0008
        /*0034*/ 	.byte	0x00, 0xf5, 0x21, 0x00


	//----- nvinfo : EIATTR_KPARAM_INFO
	.align		4
.L_13:
        /*0038*/ 	.byte	0x04, 0x17
        /*003a*/ 	.short	(.L_15 - .L_14)
.L_14:
        /*003c*/ 	.word	0x00000000
        /*0040*/ 	.short	0x0000
        /*0042*/ 	.short	0x0000
        /*0044*/ 	.byte	0x00, 0xf5, 0x21, 0x00


	//----- nvinfo : EIATTR_SPARSE_MMA_MASK
	.align		4
.L_15:
        /*0048*/ 	.byte	0x03, 0x50
        /*004a*/ 	.short	0x0000


	//----- nvinfo : EIATTR_MAXREG_COUNT
	.align		4
        /*004c*/ 	.byte	0x03, 0x1b
        /*004e*/ 	.short	0x00ff


	//----- nvinfo : EIATTR_NUM_BARRIERS
	.align		4
        /*0050*/ 	.byte	0x02, 0x4c
        /*0052*/ 	.byte	0x01
	.zero		1


	//----- nvinfo : EIATTR_MERCURY_ISA_VERSION
	.align		4
        /*0054*/ 	.byte	0x03, 0x5f
        /*0056*/ 	.short	0x0101


	//----- nvinfo : EIATTR_VRC_CTA_INIT_COUNT
	.align		4
        /*0058*/ 	.byte	0x02, 0x4a
	.zero		1
	.zero		1


	//----- nvinfo : EIATTR_EXIT_INSTR_OFFSETS
	.align		4
        /*005c*/ 	.byte	0x04, 0x1c
        /*005e*/ 	.short	(.L_17 - .L_16)


	//   ....[0]....
.L_16:
        /*0060*/ 	.word	0x00000780


	//----- nvinfo : EIATTR_CBANK_PARAM_SIZE
	.align		4
.L_17:
        /*0064*/ 	.byte	0x03, 0x19
        /*0066*/ 	.short	0x001c


	//----- nvinfo : EIATTR_PARAM_CBANK
	.align		4
        /*0068*/ 	.byte	0x04, 0x0a
        /*006a*/ 	.short	(.L_19 - .L_18)
	.align		4
.L_18:
        /*006c*/ 	.word	index@(.nv.constant0._Z15MatrixMulKernelPfS_S_i)
        /*0070*/ 	.short	0x0380
        /*0072*/ 	.short	0x001c


	//----- nvinfo : EIATTR_SW_WAR
	.align		4
.L_19:
        /*0074*/ 	.byte	0x04, 0x36
        /*0076*/ 	.short	(.L_21 - .L_20)
.L_20:
        /*0078*/ 	.word	0x00000008
.L_21:


//--------------------- .nv.callgraph             --------------------------
	.section	.nv.callgraph,"",@"SHT_CUDA_CALLGRAPH"
	.align	4
	.sectionentsize	8
	.align		4
        /*0000*/ 	.word	0x00000000
	.align		4
        /*0004*/ 	.word	0xffffffff
	.align		4
        /*0008*/ 	.word	0x00000000
	.align		4
        /*000c*/ 	.word	0xfffffffe
	.align		4
        /*0010*/ 	.word	0x00000000
	.align		4
        /*0014*/ 	.word	0xfffffffd
	.align		4
        /*0018*/ 	.word	0x00000000
	.align		4
        /*001c*/ 	.word	0xfffffffc


//--------------------- .text._Z15MatrixMulKernelPfS_S_i --------------------------
	.section	.text._Z15MatrixMulKernelPfS_S_i,"ax",@progbits
	.align	128
        .global         _Z15MatrixMulKernelPfS_S_i
        .type           _Z15MatrixMulKernelPfS_S_i,@function
        .size           _Z15MatrixMulKernelPfS_S_i,(.L_x_3 - _Z15MatrixMulKernelPfS_S_i)
        .other          _Z15MatrixMulKernelPfS_S_i,@"STO_CUDA_ENTRY STV_DEFAULT"
_Z15MatrixMulKernelPfS_S_i:
.text._Z15MatrixMulKernelPfS_S_i:
[----:B------:R-:W-:Y:S01]  /*0000*/  LDC R1, c[0x0][0x37c] ;  /* 0x0000df00ff017b82 */ /* 0x000fe20000000800 */
[----:B------:R-:W0:Y:S07]  /*0010*/  S2R R5, SR_CTAID.Y ;  /* 0x0000000000057919 */ /* 0x000e2e0000002600 */
[----:B------:R-:W1:Y:S01]  /*0020*/  LDC R0, c[0x0][0x398] ;  /* 0x0000e600ff007b82 */ /* 0x000e620000000800 */
[----:B------:R-:W2:Y:S01]  /*0030*/  LDCU.64 UR8, c[0x0][0x358] ;  /* 0x00006b00ff0877ac */ /* 0x000ea20008000a00 */
[----:B------:R-:W-:Y:S01]  /*0040*/  HFMA2 R11, -RZ, RZ, 0, 0 ;  /* 0x00000000ff0b7431 */ /* 0x000fe200000001ff */
[----:B------:R-:W0:Y:S01]  /*0050*/  S2R R9, SR_TID.Y ;  /* 0x0000000000097919 */ /* 0x000e220000002200 */
[----:B------:R-:W3:Y:S04]  /*0060*/  S2R R7, SR_CTAID.X ;  /* 0x0000000000077919 */ /* 0x000ee80000002500 */
[----:B------:R-:W4:Y:S01]  /*0070*/  LDC.64 R22, c[0x0][0x390] ;  /* 0x0000e400ff167b82 */ /* 0x000f220000000a00 */
[----:B------:R-:W3:Y:S01]  /*0080*/  S2R R8, SR_TID.X ;  /* 0x0000000000087919 */ /* 0x000ee20000002100 */
[----:B-1----:R-:W-:-:S02]  /*0090*/  ISETP.GE.AND P0, PT, R0, 0x20, PT ;  /* 0x000000200000780c */ /* 0x002fc40003f06270 */
[----:B0-----:R-:W-:Y:S02]  /*00a0*/  LEA R5, R5, R9, 0x5 ;  /* 0x0000000905057211 */ /* 0x001fe400078e28ff */
[----:B---3--:R-:W-:-:S05]  /*00b0*/  LEA R2, R7, R8, 0x5 ;  /* 0x0000000807027211 */ /* 0x008fca00078e28ff */
[----:B------:R-:W-:-:S04]  /*00c0*/  IMAD R3, R5, R0, R2 ;  /* 0x0000000005037224 */ /* 0x000fc800078e0202 */
[----:B----4-:R-:W-:Y:S01]  /*00d0*/  IMAD.WIDE R22, R3, 0x4, R22 ;  /* 0x0000000403167825 */ /* 0x010fe200078e0216 */
[----:B--2---:R-:W-:Y:S06]  /*00e0*/  @!P0 BRA `(.L_x_0) ;  /* 0x0000000400a08947 */ /* 0x004fec0003800000 */
[----:B------:R-:W0:Y:S01]  /*00f0*/  S2UR UR6, SR_CgaCtaId ;  /* 0x00000000000679c3 */ /* 0x000e220000008800 */
[----:B------:R-:W-:Y:S01]  /*0100*/  UMOV UR4, 0x400 ;  /* 0x0000040000047882 */ /* 0x000fe20000000000 */
[----:B------:R-:W-:Y:S01]  /*0110*/  SHF.R.S32.HI R3, RZ, 0x1f, R0 ;  /* 0x0000001fff037819 */ /* 0x000fe20000011400 */
[----:B------:R-:W-:Y:S01]  /*0120*/  UIADD3 UR5, UPT, UPT, UR4, 0x1000, URZ ;  /* 0x0000100004057890 */ /* 0x000fe2000fffe0ff */
[-CC-:B------:R-:W-:Y:S01]  /*0130*/  IMAD R2, R9, R0.reuse, R8.reuse ;  /* 0x0000000009027224 */ /* 0x180fe200078e0208 */
[----:B------:R-:W-:Y:S02]  /*0140*/  MOV R11, RZ ;  /* 0x000000ff000b7202 */ /* 0x000fe40000000f00 */
[----:B------:R-:W-:Y:S01]  /*0150*/  LEA.HI R4, R3, R0, RZ, 0x5 ;  /* 0x0000000003047211 */ /* 0x000fe200078f28ff */
[----:B------:R-:W1:Y:S01]  /*0160*/  LDC.64 R20, c[0x0][0x380] ;  /* 0x0000e000ff147b82 */ /* 0x000e620000000a00 */
[----:B------:R-:W-:Y:S01]  /*0170*/  LEA R3, R7, R2, 0x5 ;  /* 0x0000000207037211 */ /* 0x000fe200078e28ff */
[----:B------:R-:W-:Y:S01]  /*0180*/  IMAD R2, R5, R0, R8 ;  /* 0x0000000005027224 */ /* 0x000fe200078e0208 */
[----:B------:R-:W-:-:S04]  /*0190*/  SHF.R.S32.HI R4, RZ, 0x5, R4 ;  /* 0x00000005ff047819 */ /* 0x000fc80000011404 */
[----:B------:R-:W-:Y:S01]  /*01a0*/  IADD3 R4, PT, PT, -R4, RZ, RZ ;  /* 0x000000ff04047210 */ /* 0x000fe20007ffe1ff */
[----:B------:R-:W2:Y:S01]  /*01b0*/  LDC.64 R18, c[0x0][0x388] ;  /* 0x0000e200ff127b82 */ /* 0x000ea20000000a00 */
[----:B0-----:R-:W-:Y:S02]  /*01c0*/  ULEA UR4, UR6, UR4, 0x18 ;  /* 0x0000000406047291 */ /* 0x001fe4000f8ec0ff */
[----:B------:R-:W-:-:S04]  /*01d0*/  ULEA UR5, UR6, UR5, 0x18 ;  /* 0x0000000506057291 */ /* 0x000fc8000f8ec0ff */
[C---:B------:R-:W-:Y:S02]  /*01e0*/  LEA R16, R9.reuse, UR4, 0x7 ;  /* 0x0000000409107c11 */ /* 0x040fe4000f8e38ff */
[C---:B------:R-:W-:Y:S02]  /*01f0*/  LEA R6, R8.reuse, UR5, 0x2 ;  /* 0x0000000508067c11 */ /* 0x040fe4000f8e10ff */
[----:B------:R-:W-:Y:S02]  /*0200*/  LEA R7, R8, R16, 0x2 ;  /* 0x0000001008077211 */ /* 0x000fe400078e10ff */
[----:B------:R-:W-:-:S07]  /*0210*/  LEA R5, R9, R6, 0x7 ;  /* 0x0000000609057211 */ /* 0x000fce00078e38ff */
.L_x_1:
[----:B-1----:R-:W-:-:S04]  /*0220*/  IMAD.WIDE R24, R2, 0x4, R20 ;  /* 0x0000000402187825 */ /* 0x002fc800078e0214 */
[----:B--2---:R-:W-:Y:S02]  /*0230*/  IMAD.WIDE.U32 R8, R3, 0x4, R18 ;  /* 0x0000000403087825 */ /* 0x004fe400078e0012 */
[----:B------:R-:W2:Y:S04]  /*0240*/  LDG.E R24, desc[UR8][R24.64] ;  /* 0x0000000818187981 */ /* 0x000ea8000c1e1900 */
[----:B------:R-:W3:Y:S01]  /*0250*/  LDG.E R26, desc[UR8][R8.64] ;  /* 0x00000008081a7981 */ /* 0x000ee2000c1e1900 */
[----:B------:R-:W-:Y:S02]  /*0260*/  IADD3 R4, PT, PT, R4, 0x1, RZ ;  /* 0x0000000104047810 */ /* 0x000fe40007ffe0ff */
[----:B------:R-:W-:Y:S02]  /*0270*/  IADD3 R2, PT, PT, R2, 0x20, RZ ;  /* 0x0000002002027810 */ /* 0x000fe40007ffe0ff */
[----:B------:R-:W-:-:S02]  /*0280*/  ISETP.NE.AND P0, PT, R4, RZ, PT ;  /* 0x000000ff0400720c */ /* 0x000fc40003f05270 */
[----:B------:R-:W-:Y:S01]  /*0290*/  LEA R3, R0, R3, 0x5 ;  /* 0x0000000300037211 */ /* 0x000fe200078e28ff */
[----:B--2---:R-:W-:Y:S04]  /*02a0*/  STS [R7], R24 ;  /* 0x0000001807007388 */ /* 0x004fe80000000800 */
[----:B---3--:R-:W-:Y:S01]  /*02b0*/  STS [R5], R26 ;  /* 0x0000001a05007388 */ /* 0x008fe20000000800 */
[----:B------:R-:W-:Y:S06]  /*02c0*/  BAR.SYNC.DEFER_BLOCKING 0x0 ;  /* 0x0000000000007b1d */ /* 0x000fec0000010000 */
[----:B------:R-:W-:Y:S04]  /*02d0*/  LDS R10, [R6] ;  /* 0x00000000060a7984 */ /* 0x000fe80000000800 */
[----:B------:R-:W0:Y:S04]  /*02e0*/  LDS.128 R12, [R16] ;  /* 0x00000000100c7984 */ /* 0x000e280000000c00 */
[----:B------:R-:W1:Y:S04]  /*02f0*/  LDS R27, [R6+0x80] ;  /* 0x00008000061b7984 */ /* 0x000e680000000800 */
[----:B------:R-:W2:Y:S04]  /*0300*/  LDS R17, [R6+0x100] ;  /* 0x0001000006117984 */ /* 0x000ea80000000800 */
[----:B------:R-:W3:Y:S04]  /*0310*/  LDS R29, [R6+0x180] ;  /* 0x00018000061d7984 */ /* 0x000ee80000000800 */
[----:B------:R-:W-:Y:S01]  /*0320*/  LDS R25, [R6+0x380] ;  /* 0x0003800006197984 */ /* 0x000fe20000000800 */
[----:B0-----:R-:W-:-:S03]  /*0330*/  FFMA R10, R12, R10, R11 ;  /* 0x0000000a0c0a7223 */ /* 0x001fc6000000000b */
[----:B------:R-:W-:Y:S01]  /*0340*/  LDS R12, [R6+0x280] ;  /* 0x00028000060c7984 */ /* 0x000fe20000000800 */
[----:B-1----:R-:W-:-:S03]  /*0350*/  FFMA R28, R27, R13, R10 ;  /* 0x0000000d1b1c7223 */ /* 0x002fc6000000000a */
[----:B------:R-:W-:Y:S01]  /*0360*/  LDS R13, [R6+0x200] ;  /* 0x00020000060d7984 */ /* 0x000fe20000000800 */
[----:B--2---:R-:W-:-:S03]  /*0370*/  FFMA R14, R17, R14, R28 ;  /* 0x0000000e110e7223 */ /* 0x004fc6000000001c */
[----:B------:R-:W0:Y:S01]  /*0380*/  LDS.128 R8, [R16+0x10] ;  /* 0x0000100010087984 */ /* 0x000e220000000c00 */
[----:B---3--:R-:W-:-:S03]  /*0390*/  FFMA R15, R29, R15, R14 ;  /* 0x0000000f1d0f7223 */ /* 0x008fc6000000000e */
[----:B------:R-:W1:Y:S01]  /*03a0*/  LDS R17, [R6+0x300] ;  /* 0x0003000006117984 */ /* 0x000e620000000800 */
[----:B0-----:R-:W-:-:S03]  /*03b0*/  FFMA R13, R8, R13, R15 ;  /* 0x0000000d080d7223 */ /* 0x001fc6000000000f */
[----:B------:R-:W-:Y:S01]  /*03c0*/  LDS R8, [R6+0x480] ;  /* 0x0004800006087984 */ /* 0x000fe20000000800 */
[----:B------:R-:W-:-:S03]  /*03d0*/  FFMA R24, R12, R9, R13 ;  /* 0x000000090c187223 */ /* 0x000fc6000000000d */
[----:B------:R-:W-:Y:S01]  /*03e0*/  LDS R9, [R6+0x400] ;  /* 0x0004000006097984 */ /* 0x000fe20000000800 */
[----:B-1----:R-:W-:-:S03]  /*03f0*/  FFMA R10, R17, R10, R24 ;  /* 0x0000000a110a7223 */ /* 0x002fc60000000018 */
[----:B------:R-:W0:Y:S01]  /*0400*/  LDS.128 R12, [R16+0x20] ;  /* 0x00002000100c7984 */ /* 0x000e220000000c00 */
[----:B------:R-:W-:-:S03]  /*0410*/  FFMA R11, R25, R11, R10 ;  /* 0x0000000b190b7223 */ /* 0x000fc6000000000a */
[----:B------:R-:W1:Y:S04]  /*0420*/  LDS R17, [R6+0x500] ;  /* 0x0005000006117984 */ /* 0x000e680000000800 */
[----:B------:R-:W2:Y:S01]  /*0430*/  LDS R25, [R6+0x580] ;  /* 0x0005800006197984 */ /* 0x000ea20000000800 */
[----:B0-----:R-:W-:-:S03]  /*0440*/  FFMA R9, R12, R9, R11 ;  /* 0x000000090c097223 */ /* 0x001fc6000000000b */
[----:B------:R-:W-:Y:S01]  /*0450*/  LDS R12, [R6+0x680] ;  /* 0x00068000060c7984 */ /* 0x000fe20000000800 */
[----:B------:R-:W-:-:S03]  /*0460*/  FFMA R24, R8, R13, R9 ;  /* 0x0000000d08187223 */ /* 0x000fc60000000009 */
[----:B------:R-:W-:Y:S01]  /*0470*/  LDS R13, [R6+0x600] ;  /* 0x00060000060d7984 */ /* 0x000fe20000000800 */
[----:B-1----:R-:W-:-:S03]  /*0480*/  FFMA R14, R17, R14, R24 ;  /* 0x0000000e110e7223 */ /* 0x002fc60000000018 */
[----:B------:R-:W0:Y:S01]  /*0490*/  LDS.128 R8, [R16+0x30] ;  /* 0x0000300010087984 */ /* 0x000e220000000c00 */
[----:B--2---:R-:W-:-:S03]  /*04a0*/  FFMA R15, R25, R15, R14 ;  /* 0x0000000f190f7223 */ /* 0x004fc6000000000e */
        /* <DEDUP_REMOVED lines=19> */
[----:B------:R-:W-:Y:S04]  /*05e0*/  LDS R24, [R6+0xc80] ;  /* 0x000c800006187984 */ /* 0x000fe80000000800 */
[----:B------:R-:W-:Y:S01]  /*05f0*/  LDS R17, [R6+0xd00] ;  /* 0x000d000006117984 */ /* 0x000fe20000000800 */
[----:B0-----:R-:W-:-:S03]  /*0600*/  FFMA R13, R8, R13, R15 ;  /* 0x0000000d080d7223 */ /* 0x001fc6000000000f */
[----:B------:R-:W0:Y:S01]  /*0610*/  LDS R8, [R6+0xb80] ;  /* 0x000b800006087984 */ /* 0x000e220000000800 */
[----:B------:R-:W-:-:S03]  /*0620*/  FFMA R26, R12, R9, R13 ;  /* 0x000000090c1a7223 */ /* 0x000fc6000000000d */
[----:B------:R-:W-:Y:S01]  /*0630*/  LDS R9, [R6+0xc00] ;  /* 0x000c000006097984 */ /* 0x000fe20000000800 */
[----:B-1----:R-:W-:-:S03]  /*0640*/  FFMA R25, R25, R10, R26 ;  /* 0x0000000a19197223 */ /* 0x002fc6000000001a */
[----:B------:R-:W1:Y:S01]  /*0650*/  LDS.128 R12, [R16+0x60] ;  /* 0x00006000100c7984 */ /* 0x000e620000000c00 */
[----:B0-----:R-:W-:-:S03]  /*0660*/  FFMA R11, R8, R11, R25 ;  /* 0x0000000b080b7223 */ /* 0x001fc60000000019 */
[----:B------:R-:W-:Y:S01]  /*0670*/  LDS R25, [R6+0xf80] ;  /* 0x000f800006197984 */ /* 0x000fe20000000800 */
[----:B-1----:R-:W-:-:S03]  /*0680*/  FFMA R9, R12, R9, R11 ;  /* 0x000000090c097223 */ /* 0x002fc6000000000b */
[----:B------:R-:W0:Y:S01]  /*0690*/  LDS R12, [R6+0xd80] ;  /* 0x000d8000060c7984 */ /* 0x000e220000000800 */
[----:B------:R-:W-:-:S03]  /*06a0*/  FFMA R26, R24, R13, R9 ;  /* 0x0000000d181a7223 */ /* 0x000fc60000000009 */
[----:B------:R-:W-:Y:S01]  /*06b0*/  LDS R13, [R6+0xe00] ;  /* 0x000e0000060d7984 */ /* 0x000fe20000000800 */
[----:B------:R-:W-:-:S03]  /*06c0*/  FFMA R17, R17, R14, R26 ;  /* 0x0000000e11117223 */ /* 0x000fc6000000001a */
[----:B------:R-:W1:Y:S04]  /*06d0*/  LDS.128 R8, [R16+0x70] ;  /* 0x0000700010087984 */ /* 0x000e680000000c00 */
[----:B------:R-:W2:Y:S04]  /*06e0*/  LDS R24, [R6+0xe80] ;  /* 0x000e800006187984 */ /* 0x000ea80000000800 */
[----:B------:R-:W3:Y:S01]  /*06f0*/  LDS R14, [R6+0xf00] ;  /* 0x000f0000060e7984 */ /* 0x000ee20000000800 */
[----:B0-----:R-:W-:-:S04]  /*0700*/  FFMA R15, R12, R15, R17 ;  /* 0x0000000f0c0f7223 */ /* 0x001fc80000000011 */
[----:B-1----:R-:W-:-:S04]  /*0710*/  FFMA R13, R8, R13, R15 ;  /* 0x0000000d080d7223 */ /* 0x002fc8000000000f */
[----:B--2---:R-:W-:-:S04]  /*0720*/  FFMA R9, R24, R9, R13 ;  /* 0x0000000918097223 */ /* 0x004fc8000000000d */
[----:B---3--:R-:W-:-:S04]  /*0730*/  FFMA R10, R14, R10, R9 ;  /* 0x0000000a0e0a7223 */ /* 0x008fc80000000009 */
[----:B------:R-:W-:Y:S01]  /*0740*/  FFMA R11, R25, R11, R10 ;  /* 0x0000000b190b7223 */ /* 0x000fe2000000000a */
[----:B------:R-:W-:Y:S06]  /*0750*/  BAR.SYNC.DEFER_BLOCKING 0x0 ;  /* 0x0000000000007b1d */ /* 0x000fec0000010000 */
[----:B------:R-:W-:Y:S05]  /*0760*/  @P0 BRA `(.L_x_1) ;  /* 0xfffffff800ac0947 */ /* 0x000fea000383ffff */
.L_x_0:
[----:B------:R-:W-:Y:S01]  /*0770*/  STG.E desc[UR8][R22.64], R11 ;  /* 0x0000000b16007986 */ /* 0x000fe2000c101908 */
[----:B------:R-:W-:Y:S05]  /*0780*/  EXIT ;  /* 0x000000000000794d */ /* 0x000fea0003800000 */
.L_x_2:
[----:B------:R-:W-:-:S00]  /*0790*/  BRA `(.L_x_2) ;  /* 0xfffffffc00fc7947 */ /* 0x000fc0000383ffff */
[----:B------:R-:W-:-:S00]  /*07a0*/  NOP ;  /* 0x0000000000007918 */ /* 0x000fc00000000000 */
        /* <DEDUP_REMOVED lines=13> */
.L_x_3:


//--------------------- .nv.shared._Z15MatrixMulKernelPfS_S_i --------------------------
	.section	.nv.shared._Z15MatrixMulKernelPfS_S_i,"aw",@nobits
	.sectionflags	@""
	.align	4
.nv.shared._Z15MatrixMulKernelPfS_S_i:
	.zero		9216


//--------------------- .nv.shared.reserved.0     --------------------------
	.section	.nv.shared.reserved.0,"aw",@nobits
	.weak		__nv_reservedSMEM_offset_0_alias
	.size		__nv_reservedSMEM_offset_0_alias, 0, 64
	.other		__nv_reservedSMEM_offset_0_alias,@"STO_CUDA_RESERVED_SHARED STV_DEFAULT"
__nv_reservedSMEM_offset_0_alias:
	.zero		0
	.zero		64


//--------------------- .nv.constant0._Z15MatrixMulKernelPfS_S_i --------------------------
	.section	.nv.constant0._Z15MatrixMulKernelPfS_S_i,"a",@progbits
	.sectionflags	@""
	.align	4
.nv.constant0._Z15MatrixMulKernelPfS_S_i:
	.zero		924


//--------------------- SYMBOLS --------------------------

	.type		.nv.reservedSmem.offset0,@object
	.size		.nv.reservedSmem.offset0,0x4
	.type		.nv.reservedSmem.cap,@object
	.size		.nv.reservedSmem.cap,0x4
